//
// Generated by NVIDIA NVVM Compiler
//
// Compiler Build ID: CL-36424714
// Cuda compilation tools, release 13.0, V13.0.88
// Based on NVVM 20.0.0
//

.version 9.0
.target sm_100
.address_size 64

	// .globl	_ZN3cub18CUB_300001_SM_10006detail11EmptyKernelIvEEvv
.global .align 1 .b8 _ZN40_INTERNAL_4d8aeed2_4_k_cu_9346ace0_424154cuda3std3__45__cpo5beginE[1];
.global .align 1 .b8 _ZN40_INTERNAL_4d8aeed2_4_k_cu_9346ace0_424154cuda3std3__45__cpo3endE[1];
.global .align 1 .b8 _ZN40_INTERNAL_4d8aeed2_4_k_cu_9346ace0_424154cuda3std3__45__cpo6cbeginE[1];
.global .align 1 .b8 _ZN40_INTERNAL_4d8aeed2_4_k_cu_9346ace0_424154cuda3std3__45__cpo4cendE[1];
.global .align 1 .b8 _ZN40_INTERNAL_4d8aeed2_4_k_cu_9346ace0_424154cuda3std3__45__cpo6rbeginE[1];
.global .align 1 .b8 _ZN40_INTERNAL_4d8aeed2_4_k_cu_9346ace0_424154cuda3std3__45__cpo4rendE[1];
.global .align 1 .b8 _ZN40_INTERNAL_4d8aeed2_4_k_cu_9346ace0_424154cuda3std3__45__cpo7crbeginE[1];
.global .align 1 .b8 _ZN40_INTERNAL_4d8aeed2_4_k_cu_9346ace0_424154cuda3std3__45__cpo5crendE[1];
.global .align 1 .b8 _ZN40_INTERNAL_4d8aeed2_4_k_cu_9346ace0_424154cuda3std3__442_GLOBAL__N__4d8aeed2_4_k_cu_9346ace0_424156ignoreE[1];
.global .align 1 .b8 _ZN40_INTERNAL_4d8aeed2_4_k_cu_9346ace0_424154cuda3std3__419piecewise_constructE[1];
.global .align 1 .b8 _ZN40_INTERNAL_4d8aeed2_4_k_cu_9346ace0_424154cuda3std3__48in_placeE[1];
.global .align 1 .b8 _ZN40_INTERNAL_4d8aeed2_4_k_cu_9346ace0_424154cuda3std3__420unreachable_sentinelE[1];
.global .align 1 .b8 _ZN40_INTERNAL_4d8aeed2_4_k_cu_9346ace0_424154cuda3std3__47nulloptE[1];
.global .align 1 .b8 _ZN40_INTERNAL_4d8aeed2_4_k_cu_9346ace0_424154cuda3std3__48unexpectE[1];
.global .align 1 .b8 _ZN40_INTERNAL_4d8aeed2_4_k_cu_9346ace0_424154cuda3std6ranges3__45__cpo4swapE[1];
.global .align 1 .b8 _ZN40_INTERNAL_4d8aeed2_4_k_cu_9346ace0_424154cuda3std6ranges3__45__cpo9iter_moveE[1];
.global .align 1 .b8 _ZN40_INTERNAL_4d8aeed2_4_k_cu_9346ace0_424154cuda3std6ranges3__45__cpo5beginE[1];
.global .align 1 .b8 _ZN40_INTERNAL_4d8aeed2_4_k_cu_9346ace0_424154cuda3std6ranges3__45__cpo3endE[1];
.global .align 1 .b8 _ZN40_INTERNAL_4d8aeed2_4_k_cu_9346ace0_424154cuda3std6ranges3__45__cpo6cbeginE[1];
.global .align 1 .b8 _ZN40_INTERNAL_4d8aeed2_4_k_cu_9346ace0_424154cuda3std6ranges3__45__cpo4cendE[1];
.global .align 1 .b8 _ZN40_INTERNAL_4d8aeed2_4_k_cu_9346ace0_424154cuda3std6ranges3__45__cpo7advanceE[1];
.global .align 1 .b8 _ZN40_INTERNAL_4d8aeed2_4_k_cu_9346ace0_424154cuda3std6ranges3__45__cpo9iter_swapE[1];
.global .align 1 .b8 _ZN40_INTERNAL_4d8aeed2_4_k_cu_9346ace0_424154cuda3std6ranges3__45__cpo4nextE[1];
.global .align 1 .b8 _ZN40_INTERNAL_4d8aeed2_4_k_cu_9346ace0_424154cuda3std6ranges3__45__cpo4prevE[1];
.global .align 1 .b8 _ZN40_INTERNAL_4d8aeed2_4_k_cu_9346ace0_424154cuda3std6ranges3__45__cpo4dataE[1];
.global .align 1 .b8 _ZN40_INTERNAL_4d8aeed2_4_k_cu_9346ace0_424154cuda3std6ranges3__45__cpo5cdataE[1];
.global .align 1 .b8 _ZN40_INTERNAL_4d8aeed2_4_k_cu_9346ace0_424154cuda3std6ranges3__45__cpo4sizeE[1];
.global .align 1 .b8 _ZN40_INTERNAL_4d8aeed2_4_k_cu_9346ace0_424154cuda3std6ranges3__45__cpo5ssizeE[1];
.global .align 1 .b8 _ZN40_INTERNAL_4d8aeed2_4_k_cu_9346ace0_424154cuda3std6ranges3__45__cpo8distanceE[1];
.global .align 1 .b8 _ZN40_INTERNAL_4d8aeed2_4_k_cu_9346ace0_424156thrust24THRUST_300001_SM_1000_NS8cuda_cub3parE[1];
.global .align 1 .b8 _ZN40_INTERNAL_4d8aeed2_4_k_cu_9346ace0_424156thrust24THRUST_300001_SM_1000_NS8cuda_cub10par_nosyncE[1];
.global .align 1 .b8 _ZN40_INTERNAL_4d8aeed2_4_k_cu_9346ace0_424156thrust24THRUST_300001_SM_1000_NS6system6detail10sequential3seqE[1];
.global .align 1 .b8 _ZN40_INTERNAL_4d8aeed2_4_k_cu_9346ace0_424156thrust24THRUST_300001_SM_1000_NS12placeholders2_1E[1];
.global .align 1 .b8 _ZN40_INTERNAL_4d8aeed2_4_k_cu_9346ace0_424156thrust24THRUST_300001_SM_1000_NS12placeholders2_2E[1];
.global .align 1 .b8 _ZN40_INTERNAL_4d8aeed2_4_k_cu_9346ace0_424156thrust24THRUST_300001_SM_1000_NS12placeholders2_3E[1];
.global .align 1 .b8 _ZN40_INTERNAL_4d8aeed2_4_k_cu_9346ace0_424156thrust24THRUST_300001_SM_1000_NS12placeholders2_4E[1];
.global .align 1 .b8 _ZN40_INTERNAL_4d8aeed2_4_k_cu_9346ace0_424156thrust24THRUST_300001_SM_1000_NS12placeholders2_5E[1];
.global .align 1 .b8 _ZN40_INTERNAL_4d8aeed2_4_k_cu_9346ace0_424156thrust24THRUST_300001_SM_1000_NS12placeholders2_6E[1];
.global .align 1 .b8 _ZN40_INTERNAL_4d8aeed2_4_k_cu_9346ace0_424156thrust24THRUST_300001_SM_1000_NS12placeholders2_7E[1];
.global .align 1 .b8 _ZN40_INTERNAL_4d8aeed2_4_k_cu_9346ace0_424156thrust24THRUST_300001_SM_1000_NS12placeholders2_8E[1];
.global .align 1 .b8 _ZN40_INTERNAL_4d8aeed2_4_k_cu_9346ace0_424156thrust24THRUST_300001_SM_1000_NS12placeholders2_9E[1];
.global .align 1 .b8 _ZN40_INTERNAL_4d8aeed2_4_k_cu_9346ace0_424156thrust24THRUST_300001_SM_1000_NS12placeholders3_10E[1];
.global .align 1 .b8 _ZN40_INTERNAL_4d8aeed2_4_k_cu_9346ace0_424156thrust24THRUST_300001_SM_1000_NS3seqE[1];

.visible .entry _ZN3cub18CUB_300001_SM_10006detail11EmptyKernelIvEEvv()
{


	ret;

}


// ===== COMPILED SASS (sm_100) =====

	.target	sm_100

	.elftype	@"ET_EXEC"


//--------------------- .note.nv.tkinfo           --------------------------
	.section	.note.nv.tkinfo,"",@"SHT_NOTE"
	.sectionflags	@"SHF_NOTE_NV_TKINFO"
	.tkinfo
        /*0018*/ 	.word	0x00000002
        /*0030*/ 	.string	""
        /*0030*/ 	.string	"ptxas"
        /*0030*/ 	.string	"Cuda compilation tools, release 13.0, V13.0.88"
        /*0030*/ 	.string	"Build cuda_13.0.r13.0/compiler.36424714_0"
        /*0030*/ 	.string	"-arch sm_100 -m 64 "



//--------------------- .note.nv.cuinfo           --------------------------
	.section	.note.nv.cuinfo,"",@"SHT_NOTE"
	.sectionflags	@"SHF_NOTE_NV_CUINFO"
        /*0018*/ 	.short	0x0002
        /*001a*/ 	.short	0x0064
        /*001c*/ 	.short	0x0082
	.zero		2


//--------------------- .nv.info                  --------------------------
	.section	.nv.info,"",@"SHT_CUDA_INFO"
	.align	4


	//----- nvinfo : EIATTR_REGCOUNT
	.align		4
        /*0000*/ 	.byte	0x04, 0x2f
        /*0002*/ 	.short	(.L_44 - .L_43)
	.align		4
.L_43:
        /*0004*/ 	.word	index@(_ZN3cub18CUB_300001_SM_10006detail11EmptyKernelIvEEvv)
        /*0008*/ 	.word	0x00000004


	//----- nvinfo : EIATTR_FRAME_SIZE
	.align		4
.L_44:
        /*000c*/ 	.byte	0x04, 0x11
        /*000e*/ 	.short	(.L_46 - .L_45)
	.align		4
.L_45:
        /*0010*/ 	.word	index@(_ZN3cub18CUB_300001_SM_10006detail11EmptyKernelIvEEvv)
        /*0014*/ 	.word	0x00000000


	//----- nvinfo : EIATTR_MIN_STACK_SIZE
	.align		4
.L_46:
        /*0018*/ 	.byte	0x04, 0x12
        /*001a*/ 	.short	(.L_48 - .L_47)
	.align		4
.L_47:
        /*001c*/ 	.word	index@(_ZN3cub18CUB_300001_SM_10006detail11EmptyKernelIvEEvv)
        /*0020*/ 	.word	0x00000000
.L_48:


//--------------------- .nv.compat                --------------------------
	.section	.nv.compat,"",@"SHT_CUDA_COMPAT_INFO"
	.align	4
        /*0000*/ 	.byte	0x02, 0x09, 0x00, 0x00, 0x02, 0x02, 0x01, 0x00, 0x02, 0x05, 0x05, 0x00, 0x03, 0x07, 0x01, 0x01
        /*0010*/ 	.byte	0x02, 0x03, 0x00, 0x00, 0x02, 0x06, 0x01, 0x00, 0x04, 0x0b, 0x08, 0x00, 0x09, 0x00, 0x00, 0x00
        /*0020*/ 	.byte	0x00, 0x00, 0x00, 0x00


//--------------------- .nv.info._ZN3cub18CUB_300001_SM_10006detail11EmptyKernelIvEEvv --------------------------
	.section	.nv.info._ZN3cub18CUB_300001_SM_10006detail11EmptyKernelIvEEvv,"",@"SHT_CUDA_INFO"
	.sectionflags	@""
	.align	4


	//----- nvinfo : EIATTR_CUDA_API_VERSION
	.align		4
        /*0000*/ 	.byte	0x04, 0x37
        /*0002*/ 	.short	(.L_50 - .L_49)
.L_49:
        /*0004*/ 	.word	0x00000082


	//----- nvinfo : EIATTR_SPARSE_MMA_MASK
	.align		4
.L_50:
        /*0008*/ 	.byte	0x03, 0x50
        /*000a*/ 	.short	0x0000


	//----- nvinfo : EIATTR_MAXREG_COUNT
	.align		4
        /*000c*/ 	.byte	0x03, 0x1b
        /*000e*/ 	.short	0x00ff


	//----- nvinfo : EIATTR_MERCURY_ISA_VERSION
	.align		4
        /*0010*/ 	.byte	0x03, 0x5f
        /*0012*/ 	.short	0x0101


	//----- nvinfo : EIATTR_VRC_CTA_INIT_COUNT
	.align		4
        /*0014*/ 	.byte	0x02, 0x4a
	.zero		1
	.zero		1


	//----- nvinfo : EIATTR_EXIT_INSTR_OFFSETS
	.align		4
        /*0018*/ 	.byte	0x04, 0x1c
        /*001a*/ 	.short	(.L_52 - .L_51)


	//   ....[0]....
.L_51:
        /*001c*/ 	.word	0x00000010


	//----- nvinfo : EIATTR_SW_WAR
	.align		4
.L_52:
        /*0020*/ 	.byte	0x04, 0x36
        /*0022*/ 	.short	(.L_54 - .L_53)
.L_53:
        /*0024*/ 	.word	0x00000008
.L_54:


//--------------------- .nv.callgraph             --------------------------
	.section	.nv.callgraph,"",@"SHT_CUDA_CALLGRAPH"
	.align	4
	.sectionentsize	8
	.align		4
        /*0000*/ 	.word	0x00000000
	.align		4
        /*0004*/ 	.word	0xffffffff
	.align		4
        /*0008*/ 	.word	0x00000000
	.align		4
        /*000c*/ 	.word	0xfffffffe
	.align		4
        /*0010*/ 	.word	0x00000000
	.align		4
        /*0014*/ 	.word	0xfffffffd
	.align		4
        /*0018*/ 	.word	0x00000000
	.align		4
        /*001c*/ 	.word	0xfffffffc


//--------------------- .nv.constant4             --------------------------
	.section	.nv.constant4,"a",@progbits
	.align	8
	.align		8
.nv.constant4:
        /*0000*/ 	.dword	_ZN40_INTERNAL_4d8aeed2_4_k_cu_9346ace0_426874cuda3std3__45__cpo5beginE
	.align		8
        /*0008*/ 	.dword	_ZN40_INTERNAL_4d8aeed2_4_k_cu_9346ace0_426874cuda3std3__45__cpo3endE
	.align		8
        /*0010*/ 	.dword	_ZN40_INTERNAL_4d8aeed2_4_k_cu_9346ace0_426874cuda3std3__45__cpo6cbeginE
	.align		8
        /*0018*/ 	.dword	_ZN40_INTERNAL_4d8aeed2_4_k_cu_9346ace0_426874cuda3std3__45__cpo4cendE
	.align		8
        /*0020*/ 	.dword	_ZN40_INTERNAL_4d8aeed2_4_k_cu_9346ace0_426874cuda3std3__45__cpo6rbeginE
	.align		8
        /*0028*/ 	.dword	_ZN40_INTERNAL_4d8aeed2_4_k_cu_9346ace0_426874cuda3std3__45__cpo4rendE
	.align		8
        /*0030*/ 	.dword	_ZN40_INTERNAL_4d8aeed2_4_k_cu_9346ace0_426874cuda3std3__45__cpo7crbeginE
	.align		8
        /*0038*/ 	.dword	_ZN40_INTERNAL_4d8aeed2_4_k_cu_9346ace0_426874cuda3std3__45__cpo5crendE
	.align		8
        /*0040*/ 	.dword	_ZN40_INTERNAL_4d8aeed2_4_k_cu_9346ace0_426874cuda3std3__442_GLOBAL__N__4d8aeed2_4_k_cu_9346ace0_426876ignoreE
	.align		8
        /*0048*/ 	.dword	_ZN40_INTERNAL_4d8aeed2_4_k_cu_9346ace0_426874cuda3std3__419piecewise_constructE
	.align		8
        /*0050*/ 	.dword	_ZN40_INTERNAL_4d8aeed2_4_k_cu_9346ace0_426874cuda3std3__48in_placeE
	.align		8
        /*0058*/ 	.dword	_ZN40_INTERNAL_4d8aeed2_4_k_cu_9346ace0_426874cuda3std3__420unreachable_sentinelE
	.align		8
        /*0060*/ 	.dword	_ZN40_INTERNAL_4d8aeed2_4_k_cu_9346ace0_426874cuda3std3__47nulloptE
	.align		8
        /*0068*/ 	.dword	_ZN40_INTERNAL_4d8aeed2_4_k_cu_9346ace0_426874cuda3std3__48unexpectE
	.align		8
        /*0070*/ 	.dword	_ZN40_INTERNAL_4d8aeed2_4_k_cu_9346ace0_426874cuda3std6ranges3__45__cpo4swapE
	.align		8
        /*0078*/ 	.dword	_ZN40_INTERNAL_4d8aeed2_4_k_cu_9346ace0_426874cuda3std6ranges3__45__cpo9iter_moveE
	.align		8
        /*0080*/ 	.dword	_ZN40_INTERNAL_4d8aeed2_4_k_cu_9346ace0_426874cuda3std6ranges3__45__cpo5beginE
	.align		8
        /*0088*/ 	.dword	_ZN40_INTERNAL_4d8aeed2_4_k_cu_9346ace0_426874cuda3std6ranges3__45__cpo3endE
	.align		8
        /*0090*/ 	.dword	_ZN40_INTERNAL_4d8aeed2_4_k_cu_9346ace0_426874cuda3std6ranges3__45__cpo6cbeginE
	.align		8
        /*0098*/ 	.dword	_ZN40_INTERNAL_4d8aeed2_4_k_cu_9346ace0_426874cuda3std6ranges3__45__cpo4cendE
	.align		8
        /*00a0*/ 	.dword	_ZN40_INTERNAL_4d8aeed2_4_k_cu_9346ace0_426874cuda3std6ranges3__45__cpo7advanceE
	.align		8
        /*00a8*/ 	.dword	_ZN40_INTERNAL_4d8aeed2_4_k_cu_9346ace0_426874cuda3std6ranges3__45__cpo9iter_swapE
	.align		8
        /*00b0*/ 	.dword	_ZN40_INTERNAL_4d8aeed2_4_k_cu_9346ace0_426874cuda3std6ranges3__45__cpo4nextE
	.align		8
        /*00b8*/ 	.dword	_ZN40_INTERNAL_4d8aeed2_4_k_cu_9346ace0_426874cuda3std6ranges3__45__cpo4prevE
	.align		8
        /*00c0*/ 	.dword	_ZN40_INTERNAL_4d8aeed2_4_k_cu_9346ace0_426874cuda3std6ranges3__45__cpo4dataE
	.align		8
        /*00c8*/ 	.dword	_ZN40_INTERNAL_4d8aeed2_4_k_cu_9346ace0_426874cuda3std6ranges3__45__cpo5cdataE
	.align		8
        /*00d0*/ 	.dword	_ZN40_INTERNAL_4d8aeed2_4_k_cu_9346ace0_426874cuda3std6ranges3__45__cpo4sizeE
	.align		8
        /*00d8*/ 	.dword	_ZN40_INTERNAL_4d8aeed2_4_k_cu_9346ace0_426874cuda3std6ranges3__45__cpo5ssizeE
	.align		8
        /*00e0*/ 	.dword	_ZN40_INTERNAL_4d8aeed2_4_k_cu_9346ace0_426874cuda3std6ranges3__45__cpo8distanceE
	.align		8
        /*00e8*/ 	.dword	_ZN40_INTERNAL_4d8aeed2_4_k_cu_9346ace0_426876thrust24THRUST_300001_SM_1000_NS8cuda_cub3parE
	.align		8
        /*00f0*/ 	.dword	_ZN40_INTERNAL_4d8aeed2_4_k_cu_9346ace0_426876thrust24THRUST_300001_SM_1000_NS8cuda_cub10par_nosyncE
	.align		8
        /*00f8*/ 	.dword	_ZN40_INTERNAL_4d8aeed2_4_k_cu_9346ace0_426876thrust24THRUST_300001_SM_1000_NS6system6detail10sequential3seqE
	.align		8
        /*0100*/ 	.dword	_ZN40_INTERNAL_4d8aeed2_4_k_cu_9346ace0_426876thrust24THRUST_300001_SM_1000_NS12placeholders2_1E
	.align		8
        /*0108*/ 	.dword	_ZN40_INTERNAL_4d8aeed2_4_k_cu_9346ace0_426876thrust24THRUST_300001_SM_1000_NS12placeholders2_2E
	.align		8
        /*0110*/ 	.dword	_ZN40_INTERNAL_4d8aeed2_4_k_cu_9346ace0_426876thrust24THRUST_300001_SM_1000_NS12placeholders2_3E
	.align		8
        /*0118*/ 	.dword	_ZN40_INTERNAL_4d8aeed2_4_k_cu_9346ace0_426876thrust24THRUST_300001_SM_1000_NS12placeholders2_4E
	.align		8
        /*0120*/ 	.dword	_ZN40_INTERNAL_4d8aeed2_4_k_cu_9346ace0_426876thrust24THRUST_300001_SM_1000_NS12placeholders2_5E
	.align		8
        /*0128*/ 	.dword	_ZN40_INTERNAL_4d8aeed2_4_k_cu_9346ace0_426876thrust24THRUST_300001_SM_1000_NS12placeholders2_6E
	.align		8
        /*0130*/ 	.dword	_ZN40_INTERNAL_4d8aeed2_4_k_cu_9346ace0_426876thrust24THRUST_300001_SM_1000_NS12placeholders2_7E
	.align		8
        /*0138*/ 	.dword	_ZN40_INTERNAL_4d8aeed2_4_k_cu_9346ace0_426876thrust24THRUST_300001_SM_1000_NS12placeholders2_8E
	.align		8
        /*0140*/ 	.dword	_ZN40_INTERNAL_4d8aeed2_4_k_cu_9346ace0_426876thrust24THRUST_300001_SM_1000_NS12placeholders2_9E
	.align		8
        /*0148*/ 	.dword	_ZN40_INTERNAL_4d8aeed2_4_k_cu_9346ace0_426876thrust24THRUST_300001_SM_1000_NS12placeholders3_10E
	.align		8
        /*0150*/ 	.dword	_ZN40_INTERNAL_4d8aeed2_4_k_cu_9346ace0_426876thrust24THRUST_300001_SM_1000_NS3seqE


//--------------------- .text._ZN3cub18CUB_300001_SM_10006detail11EmptyKernelIvEEvv --------------------------
	.section	.text._ZN3cub18CUB_300001_SM_10006detail11EmptyKernelIvEEvv,"ax",@progbits
	.align	128
        .global         _ZN3cub18CUB_300001_SM_10006detail11EmptyKernelIvEEvv
        .type           _ZN3cub18CUB_300001_SM_10006detail11EmptyKernelIvEEvv,@function
        .size           _ZN3cub18CUB_300001_SM_10006detail11EmptyKernelIvEEvv,(.L_x_1 - _ZN3cub18CUB_300001_SM_10006detail11EmptyKernelIvEEvv)
        .other          _ZN3cub18CUB_300001_SM_10006detail11EmptyKernelIvEEvv,@"STO_CUDA_ENTRY STV_DEFAULT"
_ZN3cub18CUB_300001_SM_10006detail11EmptyKernelIvEEvv:
.text._ZN3cub18CUB_300001_SM_10006detail11EmptyKernelIvEEvv:
[----:B------:R-:W-:Y:S01]  /*0000*/  LDC R1, c[0x0][0x37c] ;  /* 0x0000df00ff017b82 */ /* 0x000fe20000000800 */
[----:B------:R-:W-:Y:S05]  /*0010*/  EXIT ;  /* 0x000000000000794d */ /* 0x000fea0003800000 */
.L_x_0:
[----:B------:R-:W-:-:S00]  /*0020*/  BRA `(.L_x_0) ;  /* 0xfffffffc00fc7947 */ /* 0x000fc0000383ffff */
[----:B------:R-:W-:-:S00]  /*0030*/  NOP ;  /* 0x0000000000007918 */ /* 0x000fc00000000000 */
        /* <DEDUP_REMOVED lines=12> */
.L_x_1:


//--------------------- .nv.shared.reserved.0     --------------------------
	.section	.nv.shared.reserved.0,"aw",@nobits
	.weak		__nv_reservedSMEM_offset_0_alias
	.size		__nv_reservedSMEM_offset_0_alias, 0, 64
	.other		__nv_reservedSMEM_offset_0_alias,@"STO_CUDA_RESERVED_SHARED STV_DEFAULT"
__nv_reservedSMEM_offset_0_alias:
	.zero		0
	.zero		64


//--------------------- .nv.global                --------------------------
	.section	.nv.global,"aw",@nobits
.nv.global:
	.type		_ZN40_INTERNAL_4d8aeed2_4_k_cu_9346ace0_426876thrust24THRUST_300001_SM_1000_NS3seqE,@object
	.size		_ZN40_INTERNAL_4d8aeed2_4_k_cu_9346ace0_426876thrust24THRUST_300001_SM_1000_NS3seqE,(_ZN40_INTERNAL_4d8aeed2_4_k_cu_9346ace0_426874cuda3std3__48in_placeE - _ZN40_INTERNAL_4d8aeed2_4_k_cu_9346ace0_426876thrust24THRUST_300001_SM_1000_NS3seqE)
_ZN40_INTERNAL_4d8aeed2_4_k_cu_9346ace0_426876thrust24THRUST_300001_SM_1000_NS3seqE:
	.zero		1
	.type		_ZN40_INTERNAL_4d8aeed2_4_k_cu_9346ace0_426874cuda3std3__48in_placeE,@object
	.size		_ZN40_INTERNAL_4d8aeed2_4_k_cu_9346ace0_426874cuda3std3__48in_placeE,(_ZN40_INTERNAL_4d8aeed2_4_k_cu_9346ace0_426874cuda3std6ranges3__45__cpo4sizeE - _ZN40_INTERNAL_4d8aeed2_4_k_cu_9346ace0_426874cuda3std3__48in_placeE)
_ZN40_INTERNAL_4d8aeed2_4_k_cu_9346ace0_426874cuda3std3__48in_placeE:
	.zero		1
	.type		_ZN40_INTERNAL_4d8aeed2_4_k_cu_9346ace0_426874cuda3std6ranges3__45__cpo4sizeE,@object
	.size		_ZN40_INTERNAL_4d8aeed2_4_k_cu_9346ace0_426874cuda3std6ranges3__45__cpo4sizeE,(_ZN40_INTERNAL_4d8aeed2_4_k_cu_9346ace0_426876thrust24THRUST_300001_SM_1000_NS12placeholders2_3E - _ZN40_INTERNAL_4d8aeed2_4_k_cu_9346ace0_426874cuda3std6ranges3__45__cpo4sizeE)
_ZN40_INTERNAL_4d8aeed2_4_k_cu_9346ace0_426874cuda3std6ranges3__45__cpo4sizeE:
	.zero		1
	.type		_ZN40_INTERNAL_4d8aeed2_4_k_cu_9346ace0_426876thrust24THRUST_300001_SM_1000_NS12placeholders2_3E,@object
	.size		_ZN40_INTERNAL_4d8aeed2_4_k_cu_9346ace0_426876thrust24THRUST_300001_SM_1000_NS12placeholders2_3E,(_ZN40_INTERNAL_4d8aeed2_4_k_cu_9346ace0_426874cuda3std3__45__cpo6cbeginE - _ZN40_INTERNAL_4d8aeed2_4_k_cu_9346ace0_426876thrust24THRUST_300001_SM_1000_NS12placeholders2_3E)
_ZN40_INTERNAL_4d8aeed2_4_k_cu_9346ace0_426876thrust24THRUST_300001_SM_1000_NS12placeholders2_3E:
	.zero		1
	.type		_ZN40_INTERNAL_4d8aeed2_4_k_cu_9346ace0_426874cuda3std3__45__cpo6cbeginE,@object
	.size		_ZN40_INTERNAL_4d8aeed2_4_k_cu_9346ace0_426874cuda3std3__45__cpo6cbeginE,(_ZN40_INTERNAL_4d8aeed2_4_k_cu_9346ace0_426874cuda3std6ranges3__45__cpo6cbeginE - _ZN40_INTERNAL_4d8aeed2_4_k_cu_9346ace0_426874cuda3std3__45__cpo6cbeginE)
_ZN40_INTERNAL_4d8aeed2_4_k_cu_9346ace0_426874cuda3std3__45__cpo6cbeginE:
	.zero		1
	.type		_ZN40_INTERNAL_4d8aeed2_4_k_cu_9346ace0_426874cuda3std6ranges3__45__cpo6cbeginE,@object
	.size		_ZN40_INTERNAL_4d8aeed2_4_k_cu_9346ace0_426874cuda3std6ranges3__45__cpo6cbeginE,(_ZN40_INTERNAL_4d8aeed2_4_k_cu_9346ace0_426876thrust24THRUST_300001_SM_1000_NS12placeholders2_7E - _ZN40_INTERNAL_4d8aeed2_4_k_cu_9346ace0_426874cuda3std6ranges3__45__cpo6cbeginE)
_ZN40_INTERNAL_4d8aeed2_4_k_cu_9346ace0_426874cuda3std6ranges3__45__cpo6cbeginE:
	.zero		1
	.type		_ZN40_INTERNAL_4d8aeed2_4_k_cu_9346ace0_426876thrust24THRUST_300001_SM_1000_NS12placeholders2_7E,@object
	.size		_ZN40_INTERNAL_4d8aeed2_4_k_cu_9346ace0_426876thrust24THRUST_300001_SM_1000_NS12placeholders2_7E,(_ZN40_INTERNAL_4d8aeed2_4_k_cu_9346ace0_426874cuda3std3__45__cpo7crbeginE - _ZN40_INTERNAL_4d8aeed2_4_k_cu_9346ace0_426876thrust24THRUST_300001_SM_1000_NS12placeholders2_7E)
_ZN40_INTERNAL_4d8aeed2_4_k_cu_9346ace0_426876thrust24THRUST_300001_SM_1000_NS12placeholders2_7E:
	.zero		1
	.type		_ZN40_INTERNAL_4d8aeed2_4_k_cu_9346ace0_426874cuda3std3__45__cpo7crbeginE,@object
	.size		_ZN40_INTERNAL_4d8aeed2_4_k_cu_9346ace0_426874cuda3std3__45__cpo7crbeginE,(_ZN40_INTERNAL_4d8aeed2_4_k_cu_9346ace0_426874cuda3std6ranges3__45__cpo4nextE - _ZN40_INTERNAL_4d8aeed2_4_k_cu_9346ace0_426874cuda3std3__45__cpo7crbeginE)
_ZN40_INTERNAL_4d8aeed2_4_k_cu_9346ace0_426874cuda3std3__45__cpo7crbeginE:
	.zero		1
	.type		_ZN40_INTERNAL_4d8aeed2_4_k_cu_9346ace0_426874cuda3std6ranges3__45__cpo4nextE,@object
	.size		_ZN40_INTERNAL_4d8aeed2_4_k_cu_9346ace0_426874cuda3std6ranges3__45__cpo4nextE,(_ZN40_INTERNAL_4d8aeed2_4_k_cu_9346ace0_426874cuda3std6ranges3__45__cpo4swapE - _ZN40_INTERNAL_4d8aeed2_4_k_cu_9346ace0_426874cuda3std6ranges3__45__cpo4nextE)
_ZN40_INTERNAL_4d8aeed2_4_k_cu_9346ace0_426874cuda3std6ranges3__45__cpo4nextE:
	.zero		1
	.type		_ZN40_INTERNAL_4d8aeed2_4_k_cu_9346ace0_426874cuda3std6ranges3__45__cpo4swapE,@object
	.size		_ZN40_INTERNAL_4d8aeed2_4_k_cu_9346ace0_426874cuda3std6ranges3__45__cpo4swapE,(_ZN40_INTERNAL_4d8aeed2_4_k_cu_9346ace0_426876thrust24THRUST_300001_SM_1000_NS8cuda_cub10par_nosyncE - _ZN40_INTERNAL_4d8aeed2_4_k_cu_9346ace0_426874cuda3std6ranges3__45__cpo4swapE)
_ZN40_INTERNAL_4d8aeed2_4_k_cu_9346ace0_426874cuda3std6ranges3__45__cpo4swapE:
	.zero		1
	.type		_ZN40_INTERNAL_4d8aeed2_4_k_cu_9346ace0_426876thrust24THRUST_300001_SM_1000_NS8cuda_cub10par_nosyncE,@object
	.size		_ZN40_INTERNAL_4d8aeed2_4_k_cu_9346ace0_426876thrust24THRUST_300001_SM_1000_NS8cuda_cub10par_nosyncE,(_ZN40_INTERNAL_4d8aeed2_4_k_cu_9346ace0_426876thrust24THRUST_300001_SM_1000_NS12placeholders2_9E - _ZN40_INTERNAL_4d8aeed2_4_k_cu_9346ace0_426876thrust24THRUST_300001_SM_1000_NS8cuda_cub10par_nosyncE)
_ZN40_INTERNAL_4d8aeed2_4_k_cu_9346ace0_426876thrust24THRUST_300001_SM_1000_NS8cuda_cub10par_nosyncE:
	.zero		1
	.type		_ZN40_INTERNAL_4d8aeed2_4_k_cu_9346ace0_426876thrust24THRUST_300001_SM_1000_NS12placeholders2_9E,@object
	.size		_ZN40_INTERNAL_4d8aeed2_4_k_cu_9346ace0_426876thrust24THRUST_300001_SM_1000_NS12placeholders2_9E,(_ZN40_INTERNAL_4d8aeed2_4_k_cu_9346ace0_426874cuda3std3__442_GLOBAL__N__4d8aeed2_4_k_cu_9346ace0_426876ignoreE - _ZN40_INTERNAL_4d8aeed2_4_k_cu_9346ace0_426876thrust24THRUST_300001_SM_1000_NS12placeholders2_9E)
_ZN40_INTERNAL_4d8aeed2_4_k_cu_9346ace0_426876thrust24THRUST_300001_SM_1000_NS12placeholders2_9E:
	.zero		1
	.type		_ZN40_INTERNAL_4d8aeed2_4_k_cu_9346ace0_426874cuda3std3__442_GLOBAL__N__4d8aeed2_4_k_cu_9346ace0_426876ignoreE,@object
	.size		_ZN40_INTERNAL_4d8aeed2_4_k_cu_9346ace0_426874cuda3std3__442_GLOBAL__N__4d8aeed2_4_k_cu_9346ace0_426876ignoreE,(_ZN40_INTERNAL_4d8aeed2_4_k_cu_9346ace0_426874cuda3std6ranges3__45__cpo4dataE - _ZN40_INTERNAL_4d8aeed2_4_k_cu_9346ace0_426874cuda3std3__442_GLOBAL__N__4d8aeed2_4_k_cu_9346ace0_426876ignoreE)
_ZN40_INTERNAL_4d8aeed2_4_k_cu_9346ace0_426874cuda3std3__442_GLOBAL__N__4d8aeed2_4_k_cu_9346ace0_426876ignoreE:
	.zero		1
	.type		_ZN40_INTERNAL_4d8aeed2_4_k_cu_9346ace0_426874cuda3std6ranges3__45__cpo4dataE,@object
	.size		_ZN40_INTERNAL_4d8aeed2_4_k_cu_9346ace0_426874cuda3std6ranges3__45__cpo4dataE,(_ZN40_INTERNAL_4d8aeed2_4_k_cu_9346ace0_426876thrust24THRUST_300001_SM_1000_NS12placeholders2_1E - _ZN40_INTERNAL_4d8aeed2_4_k_cu_9346ace0_426874cuda3std6ranges3__45__cpo4dataE)
_ZN40_INTERNAL_4d8aeed2_4_k_cu_9346ace0_426874cuda3std6ranges3__45__cpo4dataE:
	.zero		1
	.type		_ZN40_INTERNAL_4d8aeed2_4_k_cu_9346ace0_426876thrust24THRUST_300001_SM_1000_NS12placeholders2_1E,@object
	.size		_ZN40_INTERNAL_4d8aeed2_4_k_cu_9346ace0_426876thrust24THRUST_300001_SM_1000_NS12placeholders2_1E,(_ZN40_INTERNAL_4d8aeed2_4_k_cu_9346ace0_426874cuda3std3__45__cpo5beginE - _ZN40_INTERNAL_4d8aeed2_4_k_cu_9346ace0_426876thrust24THRUST_300001_SM_1000_NS12placeholders2_1E)
_ZN40_INTERNAL_4d8aeed2_4_k_cu_9346ace0_426876thrust24THRUST_300001_SM_1000_NS12placeholders2_1E:
	.zero		1
	.type		_ZN40_INTERNAL_4d8aeed2_4_k_cu_9346ace0_426874cuda3std3__45__cpo5beginE,@object
	.size		_ZN40_INTERNAL_4d8aeed2_4_k_cu_9346ace0_426874cuda3std3__45__cpo5beginE,(_ZN40_INTERNAL_4d8aeed2_4_k_cu_9346ace0_426874cuda3std6ranges3__45__cpo5beginE - _ZN40_INTERNAL_4d8aeed2_4_k_cu_9346ace0_426874cuda3std3__45__cpo5beginE)
_ZN40_INTERNAL_4d8aeed2_4_k_cu_9346ace0_426874cuda3std3__45__cpo5beginE:
	.zero		1
	.type		_ZN40_INTERNAL_4d8aeed2_4_k_cu_9346ace0_426874cuda3std6ranges3__45__cpo5beginE,@object
	.size		_ZN40_INTERNAL_4d8aeed2_4_k_cu_9346ace0_426874cuda3std6ranges3__45__cpo5beginE,(_ZN40_INTERNAL_4d8aeed2_4_k_cu_9346ace0_426876thrust24THRUST_300001_SM_1000_NS12placeholders2_5E - _ZN40_INTERNAL_4d8aeed2_4_k_cu_9346ace0_426874cuda3std6ranges3__45__cpo5beginE)
_ZN40_INTERNAL_4d8aeed2_4_k_cu_9346ace0_426874cuda3std6ranges3__45__cpo5beginE:
	.zero		1
	.type		_ZN40_INTERNAL_4d8aeed2_4_k_cu_9346ace0_426876thrust24THRUST_300001_SM_1000_NS12placeholders2_5E,@object
	.size		_ZN40_INTERNAL_4d8aeed2_4_k_cu_9346ace0_426876thrust24THRUST_300001_SM_1000_NS12placeholders2_5E,(_ZN40_INTERNAL_4d8aeed2_4_k_cu_9346ace0_426874cuda3std3__45__cpo6rbeginE - _ZN40_INTERNAL_4d8aeed2_4_k_cu_9346ace0_426876thrust24THRUST_300001_SM_1000_NS12placeholders2_5E)
_ZN40_INTERNAL_4d8aeed2_4_k_cu_9346ace0_426876thrust24THRUST_300001_SM_1000_NS12placeholders2_5E:
	.zero		1
	.type		_ZN40_INTERNAL_4d8aeed2_4_k_cu_9346ace0_426874cuda3std3__45__cpo6rbeginE,@object
	.size		_ZN40_INTERNAL_4d8aeed2_4_k_cu_9346ace0_426874cuda3std3__45__cpo6rbeginE,(_ZN40_INTERNAL_4d8aeed2_4_k_cu_9346ace0_426874cuda3std6ranges3__45__cpo7advanceE - _ZN40_INTERNAL_4d8aeed2_4_k_cu_9346ace0_426874cuda3std3__45__cpo6rbeginE)
_ZN40_INTERNAL_4d8aeed2_4_k_cu_9346ace0_426874cuda3std3__45__cpo6rbeginE:
	.zero		1
	.type		_ZN40_INTERNAL_4d8aeed2_4_k_cu_9346ace0_426874cuda3std6ranges3__45__cpo7advanceE,@object
	.size		_ZN40_INTERNAL_4d8aeed2_4_k_cu_9346ace0_426874cuda3std6ranges3__45__cpo7advanceE,(_ZN40_INTERNAL_4d8aeed2_4_k_cu_9346ace0_426874cuda3std3__47nulloptE - _ZN40_INTERNAL_4d8aeed2_4_k_cu_9346ace0_426874cuda3std6ranges3__45__cpo7advanceE)
_ZN40_INTERNAL_4d8aeed2_4_k_cu_9346ace0_426874cuda3std6ranges3__45__cpo7advanceE:
	.zero		1
	.type		_ZN40_INTERNAL_4d8aeed2_4_k_cu_9346ace0_426874cuda3std3__47nulloptE,@object
	.size		_ZN40_INTERNAL_4d8aeed2_4_k_cu_9346ace0_426874cuda3std3__47nulloptE,(_ZN40_INTERNAL_4d8aeed2_4_k_cu_9346ace0_426874cuda3std6ranges3__45__cpo8distanceE - _ZN40_INTERNAL_4d8aeed2_4_k_cu_9346ace0_426874cuda3std3__47nulloptE)
_ZN40_INTERNAL_4d8aeed2_4_k_cu_9346ace0_426874cuda3std3__47nulloptE:
	.zero		1
	.type		_ZN40_INTERNAL_4d8aeed2_4_k_cu_9346ace0_426874cuda3std6ranges3__45__cpo8distanceE,@object
	.size		_ZN40_INTERNAL_4d8aeed2_4_k_cu_9346ace0_426874cuda3std6ranges3__45__cpo8distanceE,(_ZN40_INTERNAL_4d8aeed2_4_k_cu_9346ace0_426876thrust24THRUST_300001_SM_1000_NS12placeholders3_10E - _ZN40_INTERNAL_4d8aeed2_4_k_cu_9346ace0_426874cuda3std6ranges3__45__cpo8distanceE)
_ZN40_INTERNAL_4d8aeed2_4_k_cu_9346ace0_426874cuda3std6ranges3__45__cpo8distanceE:
	.zero		1
	.type		_ZN40_INTERNAL_4d8aeed2_4_k_cu_9346ace0_426876thrust24THRUST_300001_SM_1000_NS12placeholders3_10E,@object
	.size		_ZN40_INTERNAL_4d8aeed2_4_k_cu_9346ace0_426876thrust24THRUST_300001_SM_1000_NS12placeholders3_10E,(_ZN40_INTERNAL_4d8aeed2_4_k_cu_9346ace0_426874cuda3std3__419piecewise_constructE - _ZN40_INTERNAL_4d8aeed2_4_k_cu_9346ace0_426876thrust24THRUST_300001_SM_1000_NS12placeholders3_10E)
_ZN40_INTERNAL_4d8aeed2_4_k_cu_9346ace0_426876thrust24THRUST_300001_SM_1000_NS12placeholders3_10E:
	.zero		1
	.type		_ZN40_INTERNAL_4d8aeed2_4_k_cu_9346ace0_426874cuda3std3__419piecewise_constructE,@object
	.size		_ZN40_INTERNAL_4d8aeed2_4_k_cu_9346ace0_426874cuda3std3__419piecewise_constructE,(_ZN40_INTERNAL_4d8aeed2_4_k_cu_9346ace0_426874cuda3std6ranges3__45__cpo5cdataE - _ZN40_INTERNAL_4d8aeed2_4_k_cu_9346ace0_426874cuda3std3__419piecewise_constructE)
_ZN40_INTERNAL_4d8aeed2_4_k_cu_9346ace0_426874cuda3std3__419piecewise_constructE:
	.zero		1
	.type		_ZN40_INTERNAL_4d8aeed2_4_k_cu_9346ace0_426874cuda3std6ranges3__45__cpo5cdataE,@object
	.size		_ZN40_INTERNAL_4d8aeed2_4_k_cu_9346ace0_426874cuda3std6ranges3__45__cpo5cdataE,(_ZN40_INTERNAL_4d8aeed2_4_k_cu_9346ace0_426876thrust24THRUST_300001_SM_1000_NS12placeholders2_2E - _ZN40_INTERNAL_4d8aeed2_4_k_cu_9346ace0_426874cuda3std6ranges3__45__cpo5cdataE)
_ZN40_INTERNAL_4d8aeed2_4_k_cu_9346ace0_426874cuda3std6ranges3__45__cpo5cdataE:
	.zero		1
	.type		_ZN40_INTERNAL_4d8aeed2_4_k_cu_9346ace0_426876thrust24THRUST_300001_SM_1000_NS12placeholders2_2E,@object
	.size		_ZN40_INTERNAL_4d8aeed2_4_k_cu_9346ace0_426876thrust24THRUST_300001_SM_1000_NS12placeholders2_2E,(_ZN40_INTERNAL_4d8aeed2_4_k_cu_9346ace0_426874cuda3std3__45__cpo3endE - _ZN40_INTERNAL_4d8aeed2_4_k_cu_9346ace0_426876thrust24THRUST_300001_SM_1000_NS12placeholders2_2E)
_ZN40_INTERNAL_4d8aeed2_4_k_cu_9346ace0_426876thrust24THRUST_300001_SM_1000_NS12placeholders2_2E:
	.zero		1
	.type		_ZN40_INTERNAL_4d8aeed2_4_k_cu_9346ace0_426874cuda3std3__45__cpo3endE,@object
	.size		_ZN40_INTERNAL_4d8aeed2_4_k_cu_9346ace0_426874cuda3std3__45__cpo3endE,(_ZN40_INTERNAL_4d8aeed2_4_k_cu_9346ace0_426874cuda3std6ranges3__45__cpo3endE - _ZN40_INTERNAL_4d8aeed2_4_k_cu_9346ace0_426874cuda3std3__45__cpo3endE)
_ZN40_INTERNAL_4d8aeed2_4_k_cu_9346ace0_426874cuda3std3__45__cpo3endE:
	.zero		1
	.type		_ZN40_INTERNAL_4d8aeed2_4_k_cu_9346ace0_426874cuda3std6ranges3__45__cpo3endE,@object
	.size		_ZN40_INTERNAL_4d8aeed2_4_k_cu_9346ace0_426874cuda3std6ranges3__45__cpo3endE,(_ZN40_INTERNAL_4d8aeed2_4_k_cu_9346ace0_426876thrust24THRUST_300001_SM_1000_NS12placeholders2_6E - _ZN40_INTERNAL_4d8aeed2_4_k_cu_9346ace0_426874cuda3std6ranges3__45__cpo3endE)
_ZN40_INTERNAL_4d8aeed2_4_k_cu_9346ace0_426874cuda3std6ranges3__45__cpo3endE:
	.zero		1
	.type		_ZN40_INTERNAL_4d8aeed2_4_k_cu_9346ace0_426876thrust24THRUST_300001_SM_1000_NS12placeholders2_6E,@object
	.size		_ZN40_INTERNAL_4d8aeed2_4_k_cu_9346ace0_426876thrust24THRUST_300001_SM_1000_NS12placeholders2_6E,(_ZN40_INTERNAL_4d8aeed2_4_k_cu_9346ace0_426874cuda3std3__45__cpo4rendE - _ZN40_INTERNAL_4d8aeed2_4_k_cu_9346ace0_426876thrust24THRUST_300001_SM_1000_NS12placeholders2_6E)
_ZN40_INTERNAL_4d8aeed2_4_k_cu_9346ace0_426876thrust24THRUST_300001_SM_1000_NS12placeholders2_6E:
	.zero		1
	.type		_ZN40_INTERNAL_4d8aeed2_4_k_cu_9346ace0_426874cuda3std3__45__cpo4rendE,@object
	.size		_ZN40_INTERNAL_4d8aeed2_4_k_cu_9346ace0_426874cuda3std3__45__cpo4rendE,(_ZN40_INTERNAL_4d8aeed2_4_k_cu_9346ace0_426874cuda3std6ranges3__45__cpo9iter_swapE - _ZN40_INTERNAL_4d8aeed2_4_k_cu_9346ace0_426874cuda3std3__45__cpo4rendE)
_ZN40_INTERNAL_4d8aeed2_4_k_cu_9346ace0_426874cuda3std3__45__cpo4rendE:
	.zero		1
	.type		_ZN40_INTERNAL_4d8aeed2_4_k_cu_9346ace0_426874cuda3std6ranges3__45__cpo9iter_swapE,@object
	.size		_ZN40_INTERNAL_4d8aeed2_4_k_cu_9346ace0_426874cuda3std6ranges3__45__cpo9iter_swapE,(_ZN40_INTERNAL_4d8aeed2_4_k_cu_9346ace0_426874cuda3std3__48unexpectE - _ZN40_INTERNAL_4d8aeed2_4_k_cu_9346ace0_426874cuda3std6ranges3__45__cpo9iter_swapE)
_ZN40_INTERNAL_4d8aeed2_4_k_cu_9346ace0_426874cuda3std6ranges3__45__cpo9iter_swapE:
	.zero		1
	.type		_ZN40_INTERNAL_4d8aeed2_4_k_cu_9346ace0_426874cuda3std3__48unexpectE,@object
	.size		_ZN40_INTERNAL_4d8aeed2_4_k_cu_9346ace0_426874cuda3std3__48unexpectE,(_ZN40_INTERNAL_4d8aeed2_4_k_cu_9346ace0_426876thrust24THRUST_300001_SM_1000_NS8cuda_cub3parE - _ZN40_INTERNAL_4d8aeed2_4_k_cu_9346ace0_426874cuda3std3__48unexpectE)
_ZN40_INTERNAL_4d8aeed2_4_k_cu_9346ace0_426874cuda3std3__48unexpectE:
	.zero		1
	.type		_ZN40_INTERNAL_4d8aeed2_4_k_cu_9346ace0_426876thrust24THRUST_300001_SM_1000_NS8cuda_cub3parE,@object
	.size		_ZN40_INTERNAL_4d8aeed2_4_k_cu_9346ace0_426876thrust24THRUST_300001_SM_1000_NS8cuda_cub3parE,(_ZN40_INTERNAL_4d8aeed2_4_k_cu_9346ace0_426876thrust24THRUST_300001_SM_1000_NS12placeholders2_4E - _ZN40_INTERNAL_4d8aeed2_4_k_cu_9346ace0_426876thrust24THRUST_300001_SM_1000_NS8cuda_cub3parE)
_ZN40_INTERNAL_4d8aeed2_4_k_cu_9346ace0_426876thrust24THRUST_300001_SM_1000_NS8cuda_cub3parE:
	.zero		1
	.type		_ZN40_INTERNAL_4d8aeed2_4_k_cu_9346ace0_426876thrust24THRUST_300001_SM_1000_NS12placeholders2_4E,@object
	.size		_ZN40_INTERNAL_4d8aeed2_4_k_cu_9346ace0_426876thrust24THRUST_300001_SM_1000_NS12placeholders2_4E,(_ZN40_INTERNAL_4d8aeed2_4_k_cu_9346ace0_426874cuda3std3__45__cpo4cendE - _ZN40_INTERNAL_4d8aeed2_4_k_cu_9346ace0_426876thrust24THRUST_300001_SM_1000_NS12placeholders2_4E)
_ZN40_INTERNAL_4d8aeed2_4_k_cu_9346ace0_426876thrust24THRUST_300001_SM_1000_NS12placeholders2_4E:
	.zero		1
	.type		_ZN40_INTERNAL_4d8aeed2_4_k_cu_9346ace0_426874cuda3std3__45__cpo4cendE,@object
	.size		_ZN40_INTERNAL_4d8aeed2_4_k_cu_9346ace0_426874cuda3std3__45__cpo4cendE,(_ZN40_INTERNAL_4d8aeed2_4_k_cu_9346ace0_426874cuda3std6ranges3__45__cpo4cendE - _ZN40_INTERNAL_4d8aeed2_4_k_cu_9346ace0_426874cuda3std3__45__cpo4cendE)
_ZN40_INTERNAL_4d8aeed2_4_k_cu_9346ace0_426874cuda3std3__45__cpo4cendE:
	.zero		1
	.type		_ZN40_INTERNAL_4d8aeed2_4_k_cu_9346ace0_426874cuda3std6ranges3__45__cpo4cendE,@object
	.size		_ZN40_INTERNAL_4d8aeed2_4_k_cu_9346ace0_426874cuda3std6ranges3__45__cpo4cendE,(_ZN40_INTERNAL_4d8aeed2_4_k_cu_9346ace0_426874cuda3std3__420unreachable_sentinelE - _ZN40_INTERNAL_4d8aeed2_4_k_cu_9346ace0_426874cuda3std6ranges3__45__cpo4cendE)
_ZN40_INTERNAL_4d8aeed2_4_k_cu_9346ace0_426874cuda3std6ranges3__45__cpo4cendE:
	.zero		1
	.type		_ZN40_INTERNAL_4d8aeed2_4_k_cu_9346ace0_426874cuda3std3__420unreachable_sentinelE,@object
	.size		_ZN40_INTERNAL_4d8aeed2_4_k_cu_9346ace0_426874cuda3std3__420unreachable_sentinelE,(_ZN40_INTERNAL_4d8aeed2_4_k_cu_9346ace0_426874cuda3std6ranges3__45__cpo5ssizeE - _ZN40_INTERNAL_4d8aeed2_4_k_cu_9346ace0_426874cuda3std3__420unreachable_sentinelE)
_ZN40_INTERNAL_4d8aeed2_4_k_cu_9346ace0_426874cuda3std3__420unreachable_sentinelE:
	.zero		1
	.type		_ZN40_INTERNAL_4d8aeed2_4_k_cu_9346ace0_426874cuda3std6ranges3__45__cpo5ssizeE,@object
	.size		_ZN40_INTERNAL_4d8aeed2_4_k_cu_9346ace0_426874cuda3std6ranges3__45__cpo5ssizeE,(_ZN40_INTERNAL_4d8aeed2_4_k_cu_9346ace0_426876thrust24THRUST_300001_SM_1000_NS12placeholders2_8E - _ZN40_INTERNAL_4d8aeed2_4_k_cu_9346ace0_426874cuda3std6ranges3__45__cpo5ssizeE)
_ZN40_INTERNAL_4d8aeed2_4_k_cu_9346ace0_426874cuda3std6ranges3__45__cpo5ssizeE:
	.zero		1
	.type		_ZN40_INTERNAL_4d8aeed2_4_k_cu_9346ace0_426876thrust24THRUST_300001_SM_1000_NS12placeholders2_8E,@object
	.size		_ZN40_INTERNAL_4d8aeed2_4_k_cu_9346ace0_426876thrust24THRUST_300001_SM_1000_NS12placeholders2_8E,(_ZN40_INTERNAL_4d8aeed2_4_k_cu_9346ace0_426874cuda3std3__45__cpo5crendE - _ZN40_INTERNAL_4d8aeed2_4_k_cu_9346ace0_426876thrust24THRUST_300001_SM_1000_NS12placeholders2_8E)
_ZN40_INTERNAL_4d8aeed2_4_k_cu_9346ace0_426876thrust24THRUST_300001_SM_1000_NS12placeholders2_8E:
	.zero		1
	.type		_ZN40_INTERNAL_4d8aeed2_4_k_cu_9346ace0_426874cuda3std3__45__cpo5crendE,@object
	.size		_ZN40_INTERNAL_4d8aeed2_4_k_cu_9346ace0_426874cuda3std3__45__cpo5crendE,(_ZN40_INTERNAL_4d8aeed2_4_k_cu_9346ace0_426874cuda3std6ranges3__45__cpo4prevE - _ZN40_INTERNAL_4d8aeed2_4_k_cu_9346ace0_426874cuda3std3__45__cpo5crendE)
_ZN40_INTERNAL_4d8aeed2_4_k_cu_9346ace0_426874cuda3std3__45__cpo5crendE:
	.zero		1
	.type		_ZN40_INTERNAL_4d8aeed2_4_k_cu_9346ace0_426874cuda3std6ranges3__45__cpo4prevE,@object
	.size		_ZN40_INTERNAL_4d8aeed2_4_k_cu_9346ace0_426874cuda3std6ranges3__45__cpo4prevE,(_ZN40_INTERNAL_4d8aeed2_4_k_cu_9346ace0_426874cuda3std6ranges3__45__cpo9iter_moveE - _ZN40_INTERNAL_4d8aeed2_4_k_cu_9346ace0_426874cuda3std6ranges3__45__cpo4prevE)
_ZN40_INTERNAL_4d8aeed2_4_k_cu_9346ace0_426874cuda3std6ranges3__45__cpo4prevE:
	.zero		1
	.type		_ZN40_INTERNAL_4d8aeed2_4_k_cu_9346ace0_426874cuda3std6ranges3__45__cpo9iter_moveE,@object
	.size		_ZN40_INTERNAL_4d8aeed2_4_k_cu_9346ace0_426874cuda3std6ranges3__45__cpo9iter_moveE,(_ZN40_INTERNAL_4d8aeed2_4_k_cu_9346ace0_426876thrust24THRUST_300001_SM_1000_NS6system6detail10sequential3seqE - _ZN40_INTERNAL_4d8aeed2_4_k_cu_9346ace0_426874cuda3std6ranges3__45__cpo9iter_moveE)
_ZN40_INTERNAL_4d8aeed2_4_k_cu_9346ace0_426874cuda3std6ranges3__45__cpo9iter_moveE:
	.zero		1
	.type		_ZN40_INTERNAL_4d8aeed2_4_k_cu_9346ace0_426876thrust24THRUST_300001_SM_1000_NS6system6detail10sequential3seqE,@object
	.size		_ZN40_INTERNAL_4d8aeed2_4_k_cu_9346ace0_426876thrust24THRUST_300001_SM_1000_NS6system6detail10sequential3seqE,(.L_31 - _ZN40_INTERNAL_4d8aeed2_4_k_cu_9346ace0_426876thrust24THRUST_300001_SM_1000_NS6system6detail10sequential3seqE)
_ZN40_INTERNAL_4d8aeed2_4_k_cu_9346ace0_426876thrust24THRUST_300001_SM_1000_NS6system6detail10sequential3seqE:
	.zero		1
.L_31:


//--------------------- .nv.constant0._ZN3cub18CUB_300001_SM_10006detail11EmptyKernelIvEEvv --------------------------
	.section	.nv.constant0._ZN3cub18CUB_300001_SM_10006detail11EmptyKernelIvEEvv,"a",@progbits
	.sectionflags	@""
	.align	4
.nv.constant0._ZN3cub18CUB_300001_SM_10006detail11EmptyKernelIvEEvv:
	.zero		896


//--------------------- SYMBOLS --------------------------

	.type		.nv.reservedSmem.offset0,@object
	.size		.nv.reservedSmem.offset0,0x4
